//
// Generated by NVIDIA NVVM Compiler
//
// Compiler Build ID: CL-36424714
// Cuda compilation tools, release 13.0, V13.0.88
// Based on NVVM 20.0.0
//

.version 9.0
.target sm_100
.address_size 64

	// .globl	_Z9cudaCountPcPj

.visible .entry _Z9cudaCountPcPj(
	.param .u64 .ptr .align 1 _Z9cudaCountPcPj_param_0,
	.param .u64 .ptr .align 1 _Z9cudaCountPcPj_param_1
)
{
	.reg .pred 	%p<2>;
	.reg .b16 	%rs<2>;
	.reg .b32 	%r<3>;
	.reg .b64 	%rd<7>;

	ld.param.u64 	%rd2, [_Z9cudaCountPcPj_param_0];
	ld.param.u64 	%rd1, [_Z9cudaCountPcPj_param_1];
	cvta.to.global.u64 	%rd3, %rd2;
	mov.u32 	%r1, %tid.x;
	cvt.u64.u32 	%rd4, %r1;
	add.s64 	%rd5, %rd3, %rd4;
	ld.global.u8 	%rs1, [%rd5];
	setp.ne.s16 	%p1, %rs1, 97;
	@%p1 bra 	$L__BB0_2;
	cvta.to.global.u64 	%rd6, %rd1;
	atom.global.add.u32 	%r2, [%rd6], 1;
$L__BB0_2:
	ret;

}


// ===== COMPILED SASS (sm_100) =====

	.target	sm_100

	.elftype	@"ET_EXEC"


//--------------------- .note.nv.tkinfo           --------------------------
	.section	.note.nv.tkinfo,"",@"SHT_NOTE"
	.sectionflags	@"SHF_NOTE_NV_TKINFO"
	.tkinfo
        /*0018*/ 	.word	0x00000002
        /*0030*/ 	.string	""
        /*0030*/ 	.string	"ptxas"
        /*0030*/ 	.string	"Cuda compilation tools, release 13.0, V13.0.88"
        /*0030*/ 	.string	"Build cuda_13.0.r13.0/compiler.36424714_0"
        /*0030*/ 	.string	"-arch sm_100 -m 64 "



//--------------------- .note.nv.cuinfo           --------------------------
	.section	.note.nv.cuinfo,"",@"SHT_NOTE"
	.sectionflags	@"SHF_NOTE_NV_CUINFO"
        /*0018*/ 	.short	0x0002
        /*001a*/ 	.short	0x0064
        /*001c*/ 	.short	0x0082
	.zero		2


//--------------------- .nv.info                  --------------------------
	.section	.nv.info,"",@"SHT_CUDA_INFO"
	.align	4


	//----- nvinfo : EIATTR_REGCOUNT
	.align		4
        /*0000*/ 	.byte	0x04, 0x2f
        /*0002*/ 	.short	(.L_1 - .L_0)
	.align		4
.L_0:
        /*0004*/ 	.word	index@(_Z9cudaCountPcPj)
        /*0008*/ 	.word	0x00000008


	//----- nvinfo : EIATTR_FRAME_SIZE
	.align		4
.L_1:
        /*000c*/ 	.byte	0x04, 0x11
        /*000e*/ 	.short	(.L_3 - .L_2)
	.align		4
.L_2:
        /*0010*/ 	.word	index@(_Z9cudaCountPcPj)
        /*0014*/ 	.word	0x00000000


	//----- nvinfo : EIATTR_MIN_STACK_SIZE
	.align		4
.L_3:
        /*0018*/ 	.byte	0x04, 0x12
        /*001a*/ 	.short	(.L_5 - .L_4)
	.align		4
.L_4:
        /*001c*/ 	.word	index@(_Z9cudaCountPcPj)
        /*0020*/ 	.word	0x00000000
.L_5:


//--------------------- .nv.compat                --------------------------
	.section	.nv.compat,"",@"SHT_CUDA_COMPAT_INFO"
	.align	4
        /*0000*/ 	.byte	0x02, 0x09, 0x00, 0x00, 0x02, 0x02, 0x01, 0x00, 0x02, 0x05, 0x05, 0x00, 0x03, 0x07, 0x01, 0x01
        /*0010*/ 	.byte	0x02, 0x03, 0x00, 0x00, 0x02, 0x06, 0x01, 0x00, 0x04, 0x0b, 0x08, 0x00, 0x09, 0x00, 0x00, 0x00
        /*0020*/ 	.byte	0x00, 0x00, 0x00, 0x00


//--------------------- .nv.info._Z9cudaCountPcPj --------------------------
	.section	.nv.info._Z9cudaCountPcPj,"",@"SHT_CUDA_INFO"
	.sectionflags	@""
	.align	4


	//----- nvinfo : EIATTR_CUDA_API_VERSION
	.align		4
        /*0000*/ 	.byte	0x04, 0x37
        /*0002*/ 	.short	(.L_7 - .L_6)
.L_6:
        /*0004*/ 	.word	0x00000082


	//----- nvinfo : EIATTR_KPARAM_INFO
	.align		4
.L_7:
        /*0008*/ 	.byte	0x04, 0x17
        /*000a*/ 	.short	(.L_9 - .L_8)
.L_8:
        /*000c*/ 	.word	0x00000000
        /*0010*/ 	.short	0x0001
        /*0012*/ 	.short	0x0008
        /*0014*/ 	.byte	0x00, 0xf5, 0x21, 0x00


	//----- nvinfo : EIATTR_KPARAM_INFO
	.align		4
.L_9:
        /*0018*/ 	.byte	0x04, 0x17
        /*001a*/ 	.short	(.L_11 - .L_10)
.L_10:
        /*001c*/ 	.word	0x00000000
        /*0020*/ 	.short	0x0000
        /*0022*/ 	.short	0x0000
        /*0024*/ 	.byte	0x00, 0xf5, 0x21, 0x00


	//----- nvinfo : EIATTR_SPARSE_MMA_MASK
	.align		4
.L_11:
        /*0028*/ 	.byte	0x03, 0x50
        /*002a*/ 	.short	0x0000


	//----- nvinfo : EIATTR_MAXREG_COUNT
	.align		4
        /*002c*/ 	.byte	0x03, 0x1b
        /*002e*/ 	.short	0x00ff


	//----- nvinfo : EIATTR_MERCURY_ISA_VERSION
	.align		4
        /*0030*/ 	.byte	0x03, 0x5f
        /*0032*/ 	.short	0x0101


	//----- nvinfo : EIATTR_INT_WARP_WIDE_INSTR_OFFSETS
	.align		4
        /*0034*/ 	.byte	0x04, 0x31
        /*0036*/ 	.short	(.L_13 - .L_12)


	//   ....[0]....
.L_12:
        /*0038*/ 	.word	0x000000b0


	//----- nvinfo : EIATTR_VRC_CTA_INIT_COUNT
	.align		4
.L_13:
        /*003c*/ 	.byte	0x02, 0x4a
	.zero		1
	.zero		1


	//----- nvinfo : EIATTR_EXIT_INSTR_OFFSETS
	.align		4
        /*0040*/ 	.byte	0x04, 0x1c
        /*0042*/ 	.short	(.L_15 - .L_14)


	//   ....[0]....
.L_14:
        /*0044*/ 	.word	0x00000080


	//   ....[1]....
        /*0048*/ 	.word	0x00000100


	//----- nvinfo : EIATTR_CBANK_PARAM_SIZE
	.align		4
.L_15:
        /*004c*/ 	.byte	0x03, 0x19
        /*004e*/ 	.short	0x0010


	//----- nvinfo : EIATTR_PARAM_CBANK
	.align		4
        /*0050*/ 	.byte	0x04, 0x0a
        /*0052*/ 	.short	(.L_17 - .L_16)
	.align		4
.L_16:
        /*0054*/ 	.word	index@(.nv.constant0._Z9cudaCountPcPj)
        /*0058*/ 	.short	0x0380
        /*005a*/ 	.short	0x0010


	//----- nvinfo : EIATTR_SW_WAR
	.align		4
.L_17:
        /*005c*/ 	.byte	0x04, 0x36
        /*005e*/ 	.short	(.L_19 - .L_18)
.L_18:
        /*0060*/ 	.word	0x00000008
.L_19:


//--------------------- .nv.callgraph             --------------------------
	.section	.nv.callgraph,"",@"SHT_CUDA_CALLGRAPH"
	.align	4
	.sectionentsize	8
	.align		4
        /*0000*/ 	.word	0x00000000
	.align		4
        /*0004*/ 	.word	0xffffffff
	.align		4
        /*0008*/ 	.word	0x00000000
	.align		4
        /*000c*/ 	.word	0xfffffffe
	.align		4
        /*0010*/ 	.word	0x00000000
	.align		4
        /*0014*/ 	.word	0xfffffffd
	.align		4
        /*0018*/ 	.word	0x00000000
	.align		4
        /*001c*/ 	.word	0xfffffffc


//--------------------- .text._Z9cudaCountPcPj    --------------------------
	.section	.text._Z9cudaCountPcPj,"ax",@progbits
	.align	128
        .global         _Z9cudaCountPcPj
        .type           _Z9cudaCountPcPj,@function
        .size           _Z9cudaCountPcPj,(.L_x_1 - _Z9cudaCountPcPj)
        .other          _Z9cudaCountPcPj,@"STO_CUDA_ENTRY STV_DEFAULT"
_Z9cudaCountPcPj:
.text._Z9cudaCountPcPj:
[----:B------:R-:W-:Y:S01]  /*0000*/  LDC R1, c[0x0][0x37c] ;  /* 0x0000df00ff017b82 */ /* 0x000fe20000000800 */
[----:B------:R-:W0:Y:S01]  /*0010*/  S2R R2, SR_TID.X ;  /* 0x0000000000027919 */ /* 0x000e220000002100 */
[----:B------:R-:W0:Y:S01]  /*0020*/  LDCU.64 UR6, c[0x0][0x380] ;  /* 0x00007000ff0677ac */ /* 0x000e220008000a00 */
[----:B------:R-:W1:Y:S01]  /*0030*/  LDCU.64 UR4, c[0x0][0x358] ;  /* 0x00006b00ff0477ac */ /* 0x000e620008000a00 */
[----:B0-----:R-:W-:-:S05]  /*0040*/  IADD3 R2, P0, PT, R2, UR6, RZ ;  /* 0x0000000602027c10 */ /* 0x001fca000ff1e0ff */
[----:B------:R-:W-:-:S05]  /*0050*/  IMAD.X R3, RZ, RZ, UR7, P0 ;  /* 0x00000007ff037e24 */ /* 0x000fca00080e06ff */
[----:B-1----:R-:W2:Y:S02]  /*0060*/  LDG.E.U8 R2, desc[UR4][R2.64] ;  /* 0x0000000402027981 */ /* 0x002ea4000c1e1100 */
[----:B--2---:R-:W-:-:S13]  /*0070*/  ISETP.NE.AND P0, PT, R2, 0x61, PT ;  /* 0x000000610200780c */ /* 0x004fda0003f05270 */
[----:B------:R-:W-:Y:S05]  /*0080*/  @P0 EXIT ;  /* 0x000000000000094d */ /* 0x000fea0003800000 */
[----:B------:R-:W0:Y:S01]  /*0090*/  S2R R0, SR_LANEID ;  /* 0x0000000000007919 */ /* 0x000e220000000000 */
[----:B------:R-:W1:Y:S01]  /*00a0*/  LDC.64 R2, c[0x0][0x388] ;  /* 0x0000e200ff027b82 */ /* 0x000e620000000a00 */
[----:B------:R-:W-:Y:S02]  /*00b0*/  VOTEU.ANY UR6, UPT, PT ;  /* 0x0000000000067886 */ /* 0x000fe400038e0100 */
[----:B------:R-:W-:Y:S02]  /*00c0*/  UFLO.U32 UR7, UR6 ;  /* 0x00000006000772bd */ /* 0x000fe400080e0000 */
[----:B------:R-:W1:Y:S04]  /*00d0*/  POPC R5, UR6 ;  /* 0x0000000600057d09 */ /* 0x000e680008000000 */
[----:B0-----:R-:W-:-:S13]  /*00e0*/  ISETP.EQ.U32.AND P0, PT, R0, UR7, PT ;  /* 0x0000000700007c0c */ /* 0x001fda000bf02070 */
[----:B-1----:R-:W-:Y:S01]  /*00f0*/  @P0 REDG.E.ADD.STRONG.GPU desc[UR4][R2.64], R5 ;  /* 0x000000050200098e */ /* 0x002fe2000c12e104 */
[----:B------:R-:W-:Y:S05]  /*0100*/  EXIT ;  /* 0x000000000000794d */ /* 0x000fea0003800000 */
.L_x_0:
[----:B------:R-:W-:-:S00]  /*0110*/  BRA `(.L_x_0) ;  /* 0xfffffffc00fc7947 */ /* 0x000fc0000383ffff */
[----:B------:R-:W-:-:S00]  /*0120*/  NOP ;  /* 0x0000000000007918 */ /* 0x000fc00000000000 */
        /* <DEDUP_REMOVED lines=13> */
.L_x_1:


//--------------------- .nv.shared.reserved.0     --------------------------
	.section	.nv.shared.reserved.0,"aw",@nobits
	.weak		__nv_reservedSMEM_offset_0_alias
	.size		__nv_reservedSMEM_offset_0_alias, 0, 64
	.other		__nv_reservedSMEM_offset_0_alias,@"STO_CUDA_RESERVED_SHARED STV_DEFAULT"
__nv_reservedSMEM_offset_0_alias:
	.zero		0
	.zero		64


//--------------------- .nv.constant0._Z9cudaCountPcPj --------------------------
	.section	.nv.constant0._Z9cudaCountPcPj,"a",@progbits
	.sectionflags	@""
	.align	4
.nv.constant0._Z9cudaCountPcPj:
	.zero		912


//--------------------- SYMBOLS --------------------------

	.type		.nv.reservedSmem.offset0,@object
	.size		.nv.reservedSmem.offset0,0x4
